//
// Generated by NVIDIA NVVM Compiler
//
// Compiler Build ID: CL-36424714
// Cuda compilation tools, release 13.0, V13.0.88
// Based on NVVM 20.0.0
//

.version 9.0
.target sm_100
.address_size 64

	// .globl	_Z16saxby_mult_warpsPfS_iiS_
// _ZZ16saxby_mult_warpsPfS_iiS_E18shared_dot_product has been demoted
// _ZZ25saxby_mult_blocks_per_rowPfS_iiS_E18shared_dot_product has been demoted

.visible .entry _Z16saxby_mult_warpsPfS_iiS_(
	.param .u64 .ptr .align 1 _Z16saxby_mult_warpsPfS_iiS__param_0,
	.param .u64 .ptr .align 1 _Z16saxby_mult_warpsPfS_iiS__param_1,
	.param .u32 _Z16saxby_mult_warpsPfS_iiS__param_2,
	.param .u32 _Z16saxby_mult_warpsPfS_iiS__param_3,
	.param .u64 .ptr .align 1 _Z16saxby_mult_warpsPfS_iiS__param_4
)
{
	.reg .pred 	%p<19>;
	.reg .b32 	%r<68>;
	.reg .b32 	%f<97>;
	.reg .b64 	%rd<13>;
	// demoted variable
	.shared .align 4 .b8 _ZZ16saxby_mult_warpsPfS_iiS_E18shared_dot_product[128];
	ld.param.u64 	%rd2, [_Z16saxby_mult_warpsPfS_iiS__param_0];
	ld.param.u64 	%rd3, [_Z16saxby_mult_warpsPfS_iiS__param_1];
	ld.param.u32 	%r26, [_Z16saxby_mult_warpsPfS_iiS__param_3];
	ld.param.u64 	%rd4, [_Z16saxby_mult_warpsPfS_iiS__param_4];
	mov.u32 	%r27, %ctaid.x;
	mov.u32 	%r28, %ntid.x;
	mov.u32 	%r29, %tid.x;
	mad.lo.s32 	%r1, %r27, %r28, %r29;
	mov.u32 	%r2, %tid.y;
	mov.u32 	%r30, %ctaid.y;
	mov.u32 	%r3, %ntid.y;
	mad.lo.s32 	%r4, %r30, %r3, %r2;
	shr.u32 	%r5, %r3, 5;
	setp.ge.s32 	%p1, %r4, %r26;
	mov.f32 	%f87, 0f00000000;
	@%p1 bra 	$L__BB0_2;
	cvta.to.global.u64 	%rd5, %rd2;
	cvta.to.global.u64 	%rd6, %rd3;
	mad.lo.s32 	%r31, %r26, %r1, %r4;
	mul.wide.s32 	%rd7, %r31, 4;
	add.s64 	%rd8, %rd5, %rd7;
	ld.global.f32 	%f19, [%rd8];
	mul.wide.u32 	%rd9, %r4, 4;
	add.s64 	%rd10, %rd6, %rd9;
	ld.global.f32 	%f20, [%rd10];
	mul.f32 	%f87, %f19, %f20;
$L__BB0_2:
	bar.sync 	0;
	mov.b32 	%r32, %f87;
	shfl.sync.down.b32	%r33|%p2, %r32, 16, 31, 16777215;
	mov.b32 	%f21, %r33;
	add.f32 	%f22, %f87, %f21;
	mov.b32 	%r34, %f22;
	shfl.sync.down.b32	%r35|%p3, %r34, 8, 31, 16777215;
	mov.b32 	%f23, %r35;
	add.f32 	%f24, %f22, %f23;
	mov.b32 	%r36, %f24;
	shfl.sync.down.b32	%r37|%p4, %r36, 4, 31, 16777215;
	mov.b32 	%f25, %r37;
	add.f32 	%f26, %f24, %f25;
	mov.b32 	%r38, %f26;
	shfl.sync.down.b32	%r39|%p5, %r38, 2, 31, 16777215;
	mov.b32 	%f27, %r39;
	add.f32 	%f28, %f26, %f27;
	mov.b32 	%r40, %f28;
	shfl.sync.down.b32	%r41|%p6, %r40, 1, 31, 16777215;
	mov.b32 	%f29, %r41;
	add.f32 	%f3, %f28, %f29;
	and.b32  	%r42, %r2, 31;
	setp.ne.s32 	%p7, %r42, 0;
	@%p7 bra 	$L__BB0_4;
	shr.u32 	%r43, %r2, 3;
	and.b32  	%r44, %r43, 124;
	mov.u32 	%r45, _ZZ16saxby_mult_warpsPfS_iiS_E18shared_dot_product;
	add.s32 	%r46, %r45, %r44;
	st.shared.f32 	[%r46], %f3;
$L__BB0_4:
	bar.sync 	0;
	setp.ne.s32 	%p8, %r2, 0;
	setp.lt.u32 	%p9, %r3, 32;
	or.pred  	%p10, %p8, %p9;
	@%p10 bra 	$L__BB0_18;
	cvta.to.global.u64 	%rd11, %rd4;
	mul.wide.s32 	%rd12, %r1, 4;
	add.s64 	%rd1, %rd11, %rd12;
	ld.global.f32 	%f96, [%rd1];
	add.s32 	%r48, %r5, -1;
	and.b32  	%r6, %r5, 15;
	setp.lt.u32 	%p11, %r48, 15;
	mov.b32 	%r64, 0;
	@%p11 bra 	$L__BB0_8;
	and.b32  	%r64, %r5, 48;
	mov.u32 	%r50, _ZZ16saxby_mult_warpsPfS_iiS_E18shared_dot_product;
	add.s32 	%r61, %r50, 32;
	and.b32  	%r52, %r5, 134217712;
	neg.s32 	%r62, %r52;
$L__BB0_7:
	.pragma "nounroll";
	ld.shared.f32 	%f31, [%r61+-32];
	add.f32 	%f32, %f31, %f96;
	ld.shared.f32 	%f33, [%r61+-28];
	add.f32 	%f34, %f33, %f32;
	ld.shared.f32 	%f35, [%r61+-24];
	add.f32 	%f36, %f35, %f34;
	ld.shared.f32 	%f37, [%r61+-20];
	add.f32 	%f38, %f37, %f36;
	ld.shared.f32 	%f39, [%r61+-16];
	add.f32 	%f40, %f39, %f38;
	ld.shared.f32 	%f41, [%r61+-12];
	add.f32 	%f42, %f41, %f40;
	ld.shared.f32 	%f43, [%r61+-8];
	add.f32 	%f44, %f43, %f42;
	ld.shared.f32 	%f45, [%r61+-4];
	add.f32 	%f46, %f45, %f44;
	ld.shared.f32 	%f47, [%r61];
	add.f32 	%f48, %f47, %f46;
	ld.shared.f32 	%f49, [%r61+4];
	add.f32 	%f50, %f49, %f48;
	ld.shared.f32 	%f51, [%r61+8];
	add.f32 	%f52, %f51, %f50;
	ld.shared.f32 	%f53, [%r61+12];
	add.f32 	%f54, %f53, %f52;
	ld.shared.f32 	%f55, [%r61+16];
	add.f32 	%f56, %f55, %f54;
	ld.shared.f32 	%f57, [%r61+20];
	add.f32 	%f58, %f57, %f56;
	ld.shared.f32 	%f59, [%r61+24];
	add.f32 	%f60, %f59, %f58;
	ld.shared.f32 	%f61, [%r61+28];
	add.f32 	%f96, %f61, %f60;
	add.s32 	%r62, %r62, 16;
	add.s32 	%r61, %r61, 64;
	setp.ne.s32 	%p12, %r62, 0;
	@%p12 bra 	$L__BB0_7;
$L__BB0_8:
	setp.eq.s32 	%p13, %r6, 0;
	@%p13 bra 	$L__BB0_17;
	and.b32  	%r14, %r5, 7;
	setp.lt.u32 	%p14, %r6, 8;
	@%p14 bra 	$L__BB0_11;
	shl.b32 	%r53, %r64, 2;
	mov.u32 	%r54, _ZZ16saxby_mult_warpsPfS_iiS_E18shared_dot_product;
	add.s32 	%r55, %r54, %r53;
	ld.shared.f32 	%f63, [%r55];
	add.f32 	%f64, %f63, %f96;
	ld.shared.f32 	%f65, [%r55+4];
	add.f32 	%f66, %f65, %f64;
	ld.shared.f32 	%f67, [%r55+8];
	add.f32 	%f68, %f67, %f66;
	ld.shared.f32 	%f69, [%r55+12];
	add.f32 	%f70, %f69, %f68;
	ld.shared.f32 	%f71, [%r55+16];
	add.f32 	%f72, %f71, %f70;
	ld.shared.f32 	%f73, [%r55+20];
	add.f32 	%f74, %f73, %f72;
	ld.shared.f32 	%f75, [%r55+24];
	add.f32 	%f76, %f75, %f74;
	ld.shared.f32 	%f77, [%r55+28];
	add.f32 	%f96, %f77, %f76;
	add.s32 	%r64, %r64, 8;
$L__BB0_11:
	setp.eq.s32 	%p15, %r14, 0;
	@%p15 bra 	$L__BB0_17;
	and.b32  	%r17, %r5, 3;
	setp.lt.u32 	%p16, %r14, 4;
	@%p16 bra 	$L__BB0_14;
	shl.b32 	%r56, %r64, 2;
	mov.u32 	%r57, _ZZ16saxby_mult_warpsPfS_iiS_E18shared_dot_product;
	add.s32 	%r58, %r57, %r56;
	ld.shared.f32 	%f79, [%r58];
	add.f32 	%f80, %f79, %f96;
	ld.shared.f32 	%f81, [%r58+4];
	add.f32 	%f82, %f81, %f80;
	ld.shared.f32 	%f83, [%r58+8];
	add.f32 	%f84, %f83, %f82;
	ld.shared.f32 	%f85, [%r58+12];
	add.f32 	%f96, %f85, %f84;
	add.s32 	%r64, %r64, 4;
$L__BB0_14:
	setp.eq.s32 	%p17, %r17, 0;
	@%p17 bra 	$L__BB0_17;
	shl.b32 	%r59, %r64, 2;
	mov.u32 	%r60, _ZZ16saxby_mult_warpsPfS_iiS_E18shared_dot_product;
	add.s32 	%r67, %r60, %r59;
	neg.s32 	%r66, %r17;
$L__BB0_16:
	.pragma "nounroll";
	ld.shared.f32 	%f86, [%r67];
	add.f32 	%f96, %f86, %f96;
	add.s32 	%r67, %r67, 4;
	add.s32 	%r66, %r66, 1;
	setp.ne.s32 	%p18, %r66, 0;
	@%p18 bra 	$L__BB0_16;
$L__BB0_17:
	st.global.f32 	[%rd1], %f96;
$L__BB0_18:
	ret;

}
	// .globl	_Z25saxby_mult_blocks_per_rowPfS_iiS_
.visible .entry _Z25saxby_mult_blocks_per_rowPfS_iiS_(
	.param .u64 .ptr .align 1 _Z25saxby_mult_blocks_per_rowPfS_iiS__param_0,
	.param .u64 .ptr .align 1 _Z25saxby_mult_blocks_per_rowPfS_iiS__param_1,
	.param .u32 _Z25saxby_mult_blocks_per_rowPfS_iiS__param_2,
	.param .u32 _Z25saxby_mult_blocks_per_rowPfS_iiS__param_3,
	.param .u64 .ptr .align 1 _Z25saxby_mult_blocks_per_rowPfS_iiS__param_4
)
{
	.reg .pred 	%p<19>;
	.reg .b32 	%r<68>;
	.reg .b32 	%f<97>;
	.reg .b64 	%rd<13>;
	// demoted variable
	.shared .align 4 .b8 _ZZ25saxby_mult_blocks_per_rowPfS_iiS_E18shared_dot_product[24];
	ld.param.u64 	%rd2, [_Z25saxby_mult_blocks_per_rowPfS_iiS__param_0];
	ld.param.u64 	%rd3, [_Z25saxby_mult_blocks_per_rowPfS_iiS__param_1];
	ld.param.u32 	%r26, [_Z25saxby_mult_blocks_per_rowPfS_iiS__param_3];
	ld.param.u64 	%rd4, [_Z25saxby_mult_blocks_per_rowPfS_iiS__param_4];
	mov.u32 	%r27, %ctaid.x;
	mov.u32 	%r28, %ntid.x;
	mov.u32 	%r29, %tid.x;
	mad.lo.s32 	%r1, %r27, %r28, %r29;
	mov.u32 	%r2, %tid.y;
	mov.u32 	%r30, %ctaid.y;
	mov.u32 	%r3, %ntid.y;
	mad.lo.s32 	%r4, %r30, %r3, %r2;
	shr.u32 	%r5, %r3, 5;
	setp.ge.s32 	%p1, %r4, %r26;
	mov.f32 	%f87, 0f00000000;
	@%p1 bra 	$L__BB1_2;
	cvta.to.global.u64 	%rd5, %rd2;
	cvta.to.global.u64 	%rd6, %rd3;
	mad.lo.s32 	%r31, %r26, %r1, %r4;
	mul.wide.s32 	%rd7, %r31, 4;
	add.s64 	%rd8, %rd5, %rd7;
	ld.global.f32 	%f19, [%rd8];
	mul.wide.u32 	%rd9, %r4, 4;
	add.s64 	%rd10, %rd6, %rd9;
	ld.global.f32 	%f20, [%rd10];
	mul.f32 	%f87, %f19, %f20;
$L__BB1_2:
	bar.sync 	0;
	mov.b32 	%r32, %f87;
	shfl.sync.down.b32	%r33|%p2, %r32, 16, 31, 16777215;
	mov.b32 	%f21, %r33;
	add.f32 	%f22, %f87, %f21;
	mov.b32 	%r34, %f22;
	shfl.sync.down.b32	%r35|%p3, %r34, 8, 31, 16777215;
	mov.b32 	%f23, %r35;
	add.f32 	%f24, %f22, %f23;
	mov.b32 	%r36, %f24;
	shfl.sync.down.b32	%r37|%p4, %r36, 4, 31, 16777215;
	mov.b32 	%f25, %r37;
	add.f32 	%f26, %f24, %f25;
	mov.b32 	%r38, %f26;
	shfl.sync.down.b32	%r39|%p5, %r38, 2, 31, 16777215;
	mov.b32 	%f27, %r39;
	add.f32 	%f28, %f26, %f27;
	mov.b32 	%r40, %f28;
	shfl.sync.down.b32	%r41|%p6, %r40, 1, 31, 16777215;
	mov.b32 	%f29, %r41;
	add.f32 	%f3, %f28, %f29;
	and.b32  	%r42, %r2, 31;
	setp.ne.s32 	%p7, %r42, 0;
	@%p7 bra 	$L__BB1_4;
	shr.u32 	%r43, %r2, 3;
	and.b32  	%r44, %r43, 124;
	mov.u32 	%r45, _ZZ25saxby_mult_blocks_per_rowPfS_iiS_E18shared_dot_product;
	add.s32 	%r46, %r45, %r44;
	st.shared.f32 	[%r46], %f3;
$L__BB1_4:
	bar.sync 	0;
	setp.ne.s32 	%p8, %r2, 0;
	setp.lt.u32 	%p9, %r3, 32;
	or.pred  	%p10, %p8, %p9;
	@%p10 bra 	$L__BB1_18;
	cvta.to.global.u64 	%rd11, %rd4;
	mul.wide.s32 	%rd12, %r1, 4;
	add.s64 	%rd1, %rd11, %rd12;
	ld.global.f32 	%f96, [%rd1];
	add.s32 	%r48, %r5, -1;
	and.b32  	%r6, %r5, 15;
	setp.lt.u32 	%p11, %r48, 15;
	mov.b32 	%r64, 0;
	@%p11 bra 	$L__BB1_8;
	and.b32  	%r64, %r5, 48;
	mov.u32 	%r50, _ZZ25saxby_mult_blocks_per_rowPfS_iiS_E18shared_dot_product;
	add.s32 	%r61, %r50, 32;
	and.b32  	%r52, %r5, 134217712;
	neg.s32 	%r62, %r52;
$L__BB1_7:
	.pragma "nounroll";
	ld.shared.f32 	%f31, [%r61+-32];
	add.f32 	%f32, %f31, %f96;
	ld.shared.f32 	%f33, [%r61+-28];
	add.f32 	%f34, %f33, %f32;
	ld.shared.f32 	%f35, [%r61+-24];
	add.f32 	%f36, %f35, %f34;
	ld.shared.f32 	%f37, [%r61+-20];
	add.f32 	%f38, %f37, %f36;
	ld.shared.f32 	%f39, [%r61+-16];
	add.f32 	%f40, %f39, %f38;
	ld.shared.f32 	%f41, [%r61+-12];
	add.f32 	%f42, %f41, %f40;
	ld.shared.f32 	%f43, [%r61+-8];
	add.f32 	%f44, %f43, %f42;
	ld.shared.f32 	%f45, [%r61+-4];
	add.f32 	%f46, %f45, %f44;
	ld.shared.f32 	%f47, [%r61];
	add.f32 	%f48, %f47, %f46;
	ld.shared.f32 	%f49, [%r61+4];
	add.f32 	%f50, %f49, %f48;
	ld.shared.f32 	%f51, [%r61+8];
	add.f32 	%f52, %f51, %f50;
	ld.shared.f32 	%f53, [%r61+12];
	add.f32 	%f54, %f53, %f52;
	ld.shared.f32 	%f55, [%r61+16];
	add.f32 	%f56, %f55, %f54;
	ld.shared.f32 	%f57, [%r61+20];
	add.f32 	%f58, %f57, %f56;
	ld.shared.f32 	%f59, [%r61+24];
	add.f32 	%f60, %f59, %f58;
	ld.shared.f32 	%f61, [%r61+28];
	add.f32 	%f96, %f61, %f60;
	add.s32 	%r62, %r62, 16;
	add.s32 	%r61, %r61, 64;
	setp.ne.s32 	%p12, %r62, 0;
	@%p12 bra 	$L__BB1_7;
$L__BB1_8:
	setp.eq.s32 	%p13, %r6, 0;
	@%p13 bra 	$L__BB1_17;
	and.b32  	%r14, %r5, 7;
	setp.lt.u32 	%p14, %r6, 8;
	@%p14 bra 	$L__BB1_11;
	shl.b32 	%r53, %r64, 2;
	mov.u32 	%r54, _ZZ25saxby_mult_blocks_per_rowPfS_iiS_E18shared_dot_product;
	add.s32 	%r55, %r54, %r53;
	ld.shared.f32 	%f63, [%r55];
	add.f32 	%f64, %f63, %f96;
	ld.shared.f32 	%f65, [%r55+4];
	add.f32 	%f66, %f65, %f64;
	ld.shared.f32 	%f67, [%r55+8];
	add.f32 	%f68, %f67, %f66;
	ld.shared.f32 	%f69, [%r55+12];
	add.f32 	%f70, %f69, %f68;
	ld.shared.f32 	%f71, [%r55+16];
	add.f32 	%f72, %f71, %f70;
	ld.shared.f32 	%f73, [%r55+20];
	add.f32 	%f74, %f73, %f72;
	ld.shared.f32 	%f75, [%r55+24];
	add.f32 	%f76, %f75, %f74;
	ld.shared.f32 	%f77, [%r55+28];
	add.f32 	%f96, %f77, %f76;
	add.s32 	%r64, %r64, 8;
$L__BB1_11:
	setp.eq.s32 	%p15, %r14, 0;
	@%p15 bra 	$L__BB1_17;
	and.b32  	%r17, %r5, 3;
	setp.lt.u32 	%p16, %r14, 4;
	@%p16 bra 	$L__BB1_14;
	shl.b32 	%r56, %r64, 2;
	mov.u32 	%r57, _ZZ25saxby_mult_blocks_per_rowPfS_iiS_E18shared_dot_product;
	add.s32 	%r58, %r57, %r56;
	ld.shared.f32 	%f79, [%r58];
	add.f32 	%f80, %f79, %f96;
	ld.shared.f32 	%f81, [%r58+4];
	add.f32 	%f82, %f81, %f80;
	ld.shared.f32 	%f83, [%r58+8];
	add.f32 	%f84, %f83, %f82;
	ld.shared.f32 	%f85, [%r58+12];
	add.f32 	%f96, %f85, %f84;
	add.s32 	%r64, %r64, 4;
$L__BB1_14:
	setp.eq.s32 	%p17, %r17, 0;
	@%p17 bra 	$L__BB1_17;
	shl.b32 	%r59, %r64, 2;
	mov.u32 	%r60, _ZZ25saxby_mult_blocks_per_rowPfS_iiS_E18shared_dot_product;
	add.s32 	%r67, %r60, %r59;
	neg.s32 	%r66, %r17;
$L__BB1_16:
	.pragma "nounroll";
	ld.shared.f32 	%f86, [%r67];
	add.f32 	%f96, %f86, %f96;
	add.s32 	%r67, %r67, 4;
	add.s32 	%r66, %r66, 1;
	setp.ne.s32 	%p18, %r66, 0;
	@%p18 bra 	$L__BB1_16;
$L__BB1_17:
	st.global.f32 	[%rd1], %f96;
$L__BB1_18:
	ret;

}


// ===== COMPILED SASS (sm_100) =====

	.target	sm_100

	.elftype	@"ET_EXEC"


//--------------------- .note.nv.tkinfo           --------------------------
	.section	.note.nv.tkinfo,"",@"SHT_NOTE"
	.sectionflags	@"SHF_NOTE_NV_TKINFO"
	.tkinfo
        /*0018*/ 	.word	0x00000002
        /*0030*/ 	.string	""
        /*0030*/ 	.string	"ptxas"
        /*0030*/ 	.string	"Cuda compilation tools, release 13.0, V13.0.88"
        /*0030*/ 	.string	"Build cuda_13.0.r13.0/compiler.36424714_0"
        /*0030*/ 	.string	"-arch sm_100 -m 64 "



//--------------------- .note.nv.cuinfo           --------------------------
	.section	.note.nv.cuinfo,"",@"SHT_NOTE"
	.sectionflags	@"SHF_NOTE_NV_CUINFO"
        /*0018*/ 	.short	0x0002
        /*001a*/ 	.short	0x0064
        /*001c*/ 	.short	0x0082
	.zero		2


//--------------------- .nv.info                  --------------------------
	.section	.nv.info,"",@"SHT_CUDA_INFO"
	.align	4


	//----- nvinfo : EIATTR_REGCOUNT
	.align		4
        /*0000*/ 	.byte	0x04, 0x2f
        /*0002*/ 	.short	(.L_1 - .L_0)
	.align		4
.L_0:
        /*0004*/ 	.word	index@(_Z16saxby_mult_warpsPfS_iiS_)
        /*0008*/ 	.word	0x00000019


	//----- nvinfo : EIATTR_FRAME_SIZE
	.align		4
.L_1:
        /*000c*/ 	.byte	0x04, 0x11
        /*000e*/ 	.short	(.L_3 - .L_2)
	.align		4
.L_2:
        /*0010*/ 	.word	index@(_Z16saxby_mult_warpsPfS_iiS_)
        /*0014*/ 	.word	0x00000000


	//----- nvinfo : EIATTR_REGCOUNT
	.align		4
.L_3:
        /*0018*/ 	.byte	0x04, 0x2f
        /*001a*/ 	.short	(.L_5 - .L_4)
	.align		4
.L_4:
        /*001c*/ 	.word	index@(_Z25saxby_mult_blocks_per_rowPfS_iiS_)
        /*0020*/ 	.word	0x00000019


	//----- nvinfo : EIATTR_FRAME_SIZE
	.align		4
.L_5:
        /*0024*/ 	.byte	0x04, 0x11
        /*0026*/ 	.short	(.L_7 - .L_6)
	.align		4
.L_6:
        /*0028*/ 	.word	index@(_Z25saxby_mult_blocks_per_rowPfS_iiS_)
        /*002c*/ 	.word	0x00000000


	//----- nvinfo : EIATTR_MIN_STACK_SIZE
	.align		4
.L_7:
        /*0030*/ 	.byte	0x04, 0x12
        /*0032*/ 	.short	(.L_9 - .L_8)
	.align		4
.L_8:
        /*0034*/ 	.word	index@(_Z25saxby_mult_blocks_per_rowPfS_iiS_)
        /*0038*/ 	.word	0x00000000


	//----- nvinfo : EIATTR_MIN_STACK_SIZE
	.align		4
.L_9:
        /*003c*/ 	.byte	0x04, 0x12
        /*003e*/ 	.short	(.L_11 - .L_10)
	.align		4
.L_10:
        /*0040*/ 	.word	index@(_Z16saxby_mult_warpsPfS_iiS_)
        /*0044*/ 	.word	0x00000000
.L_11:


//--------------------- .nv.compat                --------------------------
	.section	.nv.compat,"",@"SHT_CUDA_COMPAT_INFO"
	.align	4
        /*0000*/ 	.byte	0x02, 0x09, 0x00, 0x00, 0x02, 0x02, 0x01, 0x00, 0x02, 0x05, 0x05, 0x00, 0x03, 0x07, 0x01, 0x01
        /*0010*/ 	.byte	0x02, 0x03, 0x00, 0x00, 0x02, 0x06, 0x01, 0x00, 0x04, 0x0b, 0x08, 0x00, 0x09, 0x00, 0x00, 0x00
        /*0020*/ 	.byte	0x00, 0x00, 0x00, 0x00


//--------------------- .nv.info._Z25saxby_mult_blocks_per_rowPfS_iiS_ --------------------------
	.section	.nv.info._Z25saxby_mult_blocks_per_rowPfS_iiS_,"",@"SHT_CUDA_INFO"
	.sectionflags	@""
	.align	4


	//----- nvinfo : EIATTR_CUDA_API_VERSION
	.align		4
        /*0000*/ 	.byte	0x04, 0x37
        /*0002*/ 	.short	(.L_13 - .L_12)
.L_12:
        /*0004*/ 	.word	0x00000082


	//----- nvinfo : EIATTR_KPARAM_INFO
	.align		4
.L_13:
        /*0008*/ 	.byte	0x04, 0x17
        /*000a*/ 	.short	(.L_15 - .L_14)
.L_14:
        /*000c*/ 	.word	0x00000000
        /*0010*/ 	.short	0x0004
        /*0012*/ 	.short	0x0018
        /*0014*/ 	.byte	0x00, 0xf5, 0x21, 0x00


	//----- nvinfo : EIATTR_KPARAM_INFO
	.align		4
.L_15:
        /*0018*/ 	.byte	0x04, 0x17
        /*001a*/ 	.short	(.L_17 - .L_16)
.L_16:
        /*001c*/ 	.word	0x00000000
        /*0020*/ 	.short	0x0003
        /*0022*/ 	.short	0x0014
        /*0024*/ 	.byte	0x00, 0xf0, 0x11, 0x00


	//----- nvinfo : EIATTR_KPARAM_INFO
	.align		4
.L_17:
        /*0028*/ 	.byte	0x04, 0x17
        /*002a*/ 	.short	(.L_19 - .L_18)
.L_18:
        /*002c*/ 	.word	0x00000000
        /*0030*/ 	.short	0x0002
        /*0032*/ 	.short	0x0010
        /*0034*/ 	.byte	0x00, 0xf0, 0x11, 0x00


	//----- nvinfo : EIATTR_KPARAM_INFO
	.align		4
.L_19:
        /*0038*/ 	.byte	0x04, 0x17
        /*003a*/ 	.short	(.L_21 - .L_20)
.L_20:
        /*003c*/ 	.word	0x00000000
        /*0040*/ 	.short	0x0001
        /*0042*/ 	.short	0x0008
        /*0044*/ 	.byte	0x00, 0xf5, 0x21, 0x00


	//----- nvinfo : EIATTR_KPARAM_INFO
	.align		4
.L_21:
        /*0048*/ 	.byte	0x04, 0x17
        /*004a*/ 	.short	(.L_23 - .L_22)
.L_22:
        /*004c*/ 	.word	0x00000000
        /*0050*/ 	.short	0x0000
        /*0052*/ 	.short	0x0000
        /*0054*/ 	.byte	0x00, 0xf5, 0x21, 0x00


	//----- nvinfo : EIATTR_SPARSE_MMA_MASK
	.align		4
.L_23:
        /*0058*/ 	.byte	0x03, 0x50
        /*005a*/ 	.short	0x0000


	//----- nvinfo : EIATTR_MAXREG_COUNT
	.align		4
        /*005c*/ 	.byte	0x03, 0x1b
        /*005e*/ 	.short	0x00ff


	//----- nvinfo : EIATTR_NUM_BARRIERS
	.align		4
        /*0060*/ 	.byte	0x02, 0x4c
        /*0062*/ 	.byte	0x01
	.zero		1


	//----- nvinfo : EIATTR_MERCURY_ISA_VERSION
	.align		4
        /*0064*/ 	.byte	0x03, 0x5f
        /*0066*/ 	.short	0x0101


	//----- nvinfo : EIATTR_COOP_GROUP_MASK_REGIDS
	.align		4
        /*0068*/ 	.byte	0x04, 0x29
        /*006a*/ 	.short	(.L_25 - .L_24)


	//   ....[0]....
.L_24:
        /*006c*/ 	.word	0x0500000d


	//   ....[1]....
        /*0070*/ 	.word	0x0500000d


	//   ....[2]....
        /*0074*/ 	.word	0x0500000d


	//   ....[3]....
        /*0078*/ 	.word	0x0500000d


	//   ....[4]....
        /*007c*/ 	.word	0x0500000d


	//----- nvinfo : EIATTR_COOP_GROUP_INSTR_OFFSETS
	.align		4
.L_25:
        /*0080*/ 	.byte	0x04, 0x28
        /*0082*/ 	.short	(.L_27 - .L_26)


	//   ....[0]....
.L_26:
        /*0084*/ 	.word	0x000001b0


	//   ....[1]....
        /*0088*/ 	.word	0x00000220


	//   ....[2]....
        /*008c*/ 	.word	0x00000240


	//   ....[3]....
        /*0090*/ 	.word	0x00000260


	//   ....[4]....
        /*0094*/ 	.word	0x00000280


	//----- nvinfo : EIATTR_VRC_CTA_INIT_COUNT
	.align		4
.L_27:
        /*0098*/ 	.byte	0x02, 0x4a
	.zero		1
	.zero		1


	//----- nvinfo : EIATTR_EXIT_INSTR_OFFSETS
	.align		4
        /*009c*/ 	.byte	0x04, 0x1c
        /*009e*/ 	.short	(.L_29 - .L_28)


	//   ....[0]....
.L_28:
        /*00a0*/ 	.word	0x000002c0


	//   ....[1]....
        /*00a4*/ 	.word	0x00000860


	//----- nvinfo : EIATTR_CBANK_PARAM_SIZE
	.align		4
.L_29:
        /*00a8*/ 	.byte	0x03, 0x19
        /*00aa*/ 	.short	0x0020


	//----- nvinfo : EIATTR_PARAM_CBANK
	.align		4
        /*00ac*/ 	.byte	0x04, 0x0a
        /*00ae*/ 	.short	(.L_31 - .L_30)
	.align		4
.L_30:
        /*00b0*/ 	.word	index@(.nv.constant0._Z25saxby_mult_blocks_per_rowPfS_iiS_)
        /*00b4*/ 	.short	0x0380
        /*00b6*/ 	.short	0x0020


	//----- nvinfo : EIATTR_SW_WAR
	.align		4
.L_31:
        /*00b8*/ 	.byte	0x04, 0x36
        /*00ba*/ 	.short	(.L_33 - .L_32)
.L_32:
        /*00bc*/ 	.word	0x00000008
.L_33:


//--------------------- .nv.info._Z16saxby_mult_warpsPfS_iiS_ --------------------------
	.section	.nv.info._Z16saxby_mult_warpsPfS_iiS_,"",@"SHT_CUDA_INFO"
	.sectionflags	@""
	.align	4


	//----- nvinfo : EIATTR_CUDA_API_VERSION
	.align		4
        /*0000*/ 	.byte	0x04, 0x37
        /*0002*/ 	.short	(.L_35 - .L_34)
.L_34:
        /*0004*/ 	.word	0x00000082


	//----- nvinfo : EIATTR_KPARAM_INFO
	.align		4
.L_35:
        /*0008*/ 	.byte	0x04, 0x17
        /*000a*/ 	.short	(.L_37 - .L_36)
.L_36:
        /*000c*/ 	.word	0x00000000
        /*0010*/ 	.short	0x0004
        /*0012*/ 	.short	0x0018
        /*0014*/ 	.byte	0x00, 0xf5, 0x21, 0x00


	//----- nvinfo : EIATTR_KPARAM_INFO
	.align		4
.L_37:
        /*0018*/ 	.byte	0x04, 0x17
        /*001a*/ 	.short	(.L_39 - .L_38)
.L_38:
        /*001c*/ 	.word	0x00000000
        /*0020*/ 	.short	0x0003
        /*0022*/ 	.short	0x0014
        /*0024*/ 	.byte	0x00, 0xf0, 0x11, 0x00


	//----- nvinfo : EIATTR_KPARAM_INFO
	.align		4
.L_39:
        /*0028*/ 	.byte	0x04, 0x17
        /*002a*/ 	.short	(.L_41 - .L_40)
.L_40:
        /*002c*/ 	.word	0x00000000
        /*0030*/ 	.short	0x0002
        /*0032*/ 	.short	0x0010
        /*0034*/ 	.byte	0x00, 0xf0, 0x11, 0x00


	//----- nvinfo : EIATTR_KPARAM_INFO
	.align		4
.L_41:
        /*0038*/ 	.byte	0x04, 0x17
        /*003a*/ 	.short	(.L_43 - .L_42)
.L_42:
        /*003c*/ 	.word	0x00000000
        /*0040*/ 	.short	0x0001
        /*0042*/ 	.short	0x0008
        /*0044*/ 	.byte	0x00, 0xf5, 0x21, 0x00


	//----- nvinfo : EIATTR_KPARAM_INFO
	.align		4
.L_43:
        /*0048*/ 	.byte	0x04, 0x17
        /*004a*/ 	.short	(.L_45 - .L_44)
.L_44:
        /*004c*/ 	.word	0x00000000
        /*0050*/ 	.short	0x0000
        /*0052*/ 	.short	0x0000
        /*0054*/ 	.byte	0x00, 0xf5, 0x21, 0x00


	//----- nvinfo : EIATTR_SPARSE_MMA_MASK
	.align		4
.L_45:
        /*0058*/ 	.byte	0x03, 0x50
        /*005a*/ 	.short	0x0000


	//----- nvinfo : EIATTR_MAXREG_COUNT
	.align		4
        /*005c*/ 	.byte	0x03, 0x1b
        /*005e*/ 	.short	0x00ff


	//----- nvinfo : EIATTR_NUM_BARRIERS
	.align		4
        /*0060*/ 	.byte	0x02, 0x4c
        /*0062*/ 	.byte	0x01
	.zero		1


	//----- nvinfo : EIATTR_MERCURY_ISA_VERSION
	.align		4
        /*0064*/ 	.byte	0x03, 0x5f
        /*0066*/ 	.short	0x0101


	//----- nvinfo : EIATTR_COOP_GROUP_MASK_REGIDS
	.align		4
        /*0068*/ 	.byte	0x04, 0x29
        /*006a*/ 	.short	(.L_47 - .L_46)


	//   ....[0]....
.L_46:
        /*006c*/ 	.word	0x0500000d


	//   ....[1]....
        /*0070*/ 	.word	0x0500000d


	//   ....[2]....
        /*0074*/ 	.word	0x0500000d


	//   ....[3]....
        /*0078*/ 	.word	0x0500000d


	//   ....[4]....
        /*007c*/ 	.word	0x0500000d


	//----- nvinfo : EIATTR_COOP_GROUP_INSTR_OFFSETS
	.align		4
.L_47:
        /*0080*/ 	.byte	0x04, 0x28
        /*0082*/ 	.short	(.L_49 - .L_48)


	//   ....[0]....
.L_48:
        /*0084*/ 	.word	0x000001b0


	//   ....[1]....
        /*0088*/ 	.word	0x00000220


	//   ....[2]....
        /*008c*/ 	.word	0x00000240


	//   ....[3]....
        /*0090*/ 	.word	0x00000260


	//   ....[4]....
        /*0094*/ 	.word	0x00000280


	//----- nvinfo : EIATTR_VRC_CTA_INIT_COUNT
	.align		4
.L_49:
        /*0098*/ 	.byte	0x02, 0x4a
	.zero		1
	.zero		1


	//----- nvinfo : EIATTR_EXIT_INSTR_OFFSETS
	.align		4
        /*009c*/ 	.byte	0x04, 0x1c
        /*009e*/ 	.short	(.L_51 - .L_50)


	//   ....[0]....
.L_50:
        /*00a0*/ 	.word	0x000002c0


	//   ....[1]....
        /*00a4*/ 	.word	0x00000860


	//----- nvinfo : EIATTR_CBANK_PARAM_SIZE
	.align		4
.L_51:
        /*00a8*/ 	.byte	0x03, 0x19
        /*00aa*/ 	.short	0x0020


	//----- nvinfo : EIATTR_PARAM_CBANK
	.align		4
        /*00ac*/ 	.byte	0x04, 0x0a
        /*00ae*/ 	.short	(.L_53 - .L_52)
	.align		4
.L_52:
        /*00b0*/ 	.word	index@(.nv.constant0._Z16saxby_mult_warpsPfS_iiS_)
        /*00b4*/ 	.short	0x0380
        /*00b6*/ 	.short	0x0020


	//----- nvinfo : EIATTR_SW_WAR
	.align		4
.L_53:
        /*00b8*/ 	.byte	0x04, 0x36
        /*00ba*/ 	.short	(.L_55 - .L_54)
.L_54:
        /*00bc*/ 	.word	0x00000008
.L_55:


//--------------------- .nv.callgraph             --------------------------
	.section	.nv.callgraph,"",@"SHT_CUDA_CALLGRAPH"
	.align	4
	.sectionentsize	8
	.align		4
        /*0000*/ 	.word	0x00000000
	.align		4
        /*0004*/ 	.word	0xffffffff
	.align		4
        /*0008*/ 	.word	0x00000000
	.align		4
        /*000c*/ 	.word	0xfffffffe
	.align		4
        /*0010*/ 	.word	0x00000000
	.align		4
        /*0014*/ 	.word	0xfffffffd
	.align		4
        /*0018*/ 	.word	0x00000000
	.align		4
        /*001c*/ 	.word	0xfffffffc


//--------------------- .text._Z25saxby_mult_blocks_per_rowPfS_iiS_ --------------------------
	.section	.text._Z25saxby_mult_blocks_per_rowPfS_iiS_,"ax",@progbits
	.align	128
        .global         _Z25saxby_mult_blocks_per_rowPfS_iiS_
        .type           _Z25saxby_mult_blocks_per_rowPfS_iiS_,@function
        .size           _Z25saxby_mult_blocks_per_rowPfS_iiS_,(.L_x_14 - _Z25saxby_mult_blocks_per_rowPfS_iiS_)
        .other          _Z25saxby_mult_blocks_per_rowPfS_iiS_,@"STO_CUDA_ENTRY STV_DEFAULT"
_Z25saxby_mult_blocks_per_rowPfS_iiS_:
.text._Z25saxby_mult_blocks_per_rowPfS_iiS_:
[----:B------:R-:W-:Y:S01]  /*0000*/  LDC R1, c[0x0][0x37c] ;  /* 0x0000df00ff017b82 */ /* 0x000fe20000000800 */
[----:B------:R-:W0:Y:S07]  /*0010*/  S2R R3, SR_TID.Y ;  /* 0x0000000000037919 */ /* 0x000e2e0000002200 */
[----:B------:R-:W1:Y:S01]  /*0020*/  LDC R2, c[0x0][0x360] ;  /* 0x0000d800ff027b82 */ /* 0x000e620000000800 */
[----:B------:R-:W2:Y:S01]  /*0030*/  LDCU UR8, c[0x0][0x394] ;  /* 0x00007280ff0877ac */ /* 0x000ea20008000800 */
[----:B------:R-:W1:Y:S01]  /*0040*/  S2R R11, SR_TID.X ;  /* 0x00000000000b7919 */ /* 0x000e620000002100 */
[----:B------:R-:W3:Y:S05]  /*0050*/  LDCU.64 UR6, c[0x0][0x358] ;  /* 0x00006b00ff0677ac */ /* 0x000eea0008000a00 */
[----:B------:R-:W0:Y:S08]  /*0060*/  S2UR UR5, SR_CTAID.Y ;  /* 0x00000000000579c3 */ /* 0x000e300000002600 */
[----:B------:R-:W0:Y:S08]  /*0070*/  LDC R0, c[0x0][0x364] ;  /* 0x0000d900ff007b82 */ /* 0x000e300000000800 */
[----:B------:R-:W1:Y:S08]  /*0080*/  S2UR UR4, SR_CTAID.X ;  /* 0x00000000000479c3 */ /* 0x000e700000002500 */
[----:B------:R-:W4:Y:S08]  /*0090*/  LDC.64 R6, c[0x0][0x388] ;  /* 0x0000e200ff067b82 */ /* 0x000f300000000a00 */
[----:B------:R-:W5:Y:S01]  /*00a0*/  LDC.64 R4, c[0x0][0x380] ;  /* 0x0000e000ff047b82 */ /* 0x000f620000000a00 */
[----:B0-----:R-:W-:-:S05]  /*00b0*/  IMAD R9, R0, UR5, R3 ;  /* 0x0000000500097c24 */ /* 0x001fca000f8e0203 */
[----:B--2---:R-:W-:Y:S01]  /*00c0*/  ISETP.GE.AND P0, PT, R9, UR8, PT ;  /* 0x0000000809007c0c */ /* 0x004fe2000bf06270 */
[----:B-1----:R-:W-:-:S12]  /*00d0*/  IMAD R2, R2, UR4, R11 ;  /* 0x0000000402027c24 */ /* 0x002fd8000f8e020b */
[----:B------:R-:W-:Y:S02]  /*00e0*/  @!P0 IMAD R11, R2, UR8, R9 ;  /* 0x00000008020b8c24 */ /* 0x000fe4000f8e0209 */
[----:B----4-:R-:W-:-:S04]  /*00f0*/  @!P0 IMAD.WIDE.U32 R6, R9, 0x4, R6 ;  /* 0x0000000409068825 */ /* 0x010fc800078e0006 */
[----:B-----5:R-:W-:Y:S02]  /*0100*/  @!P0 IMAD.WIDE R4, R11, 0x4, R4 ;  /* 0x000000040b048825 */ /* 0x020fe400078e0204 */
[----:B---3--:R-:W2:Y:S04]  /*0110*/  @!P0 LDG.E R7, desc[UR6][R6.64] ;  /* 0x0000000606078981 */ /* 0x008ea8000c1e1900 */
[----:B------:R-:W2:Y:S01]  /*0120*/  @!P0 LDG.E R4, desc[UR6][R4.64] ;  /* 0x0000000604048981 */ /* 0x000ea2000c1e1900 */
[----:B------:R-:W-:Y:S01]  /*0130*/  HFMA2 R8, -RZ, RZ, 0, 0 ;  /* 0x00000000ff087431 */ /* 0x000fe200000001ff */
[----:B------:R-:W-:Y:S01]  /*0140*/  MOV R13, 0xffffff ;  /* 0x00ffffff000d7802 */ /* 0x000fe20000000f00 */
[----:B------:R-:W-:Y:S01]  /*0150*/  BAR.SYNC.DEFER_BLOCKING 0x0 ;  /* 0x0000000000007b1d */ /* 0x000fe20000010000 */
[----:B------:R-:W-:-:S13]  /*0160*/  LOP3.LUT P1, RZ, R3, 0x1f, RZ, 0xc0, !PT ;  /* 0x0000001f03ff7812 */ /* 0x000fda000782c0ff */
[----:B------:R-:W0:Y:S01]  /*0170*/  @!P1 S2R R12, SR_CgaCtaId ;  /* 0x00000000000c9919 */ /* 0x000e220000008800 */
[----:B--2---:R-:W-:Y:S01]  /*0180*/  @!P0 FMUL R8, R4, R7 ;  /* 0x0000000704088220 */ /* 0x004fe20000400000 */
[----:B------:R-:W-:Y:S02]  /*0190*/  @!P1 MOV R7, 0x400 ;  /* 0x0000040000079802 */ /* 0x000fe40000000f00 */
[----:B------:R-:W-:Y:S02]  /*01a0*/  @!P1 SHF.R.U32.HI R4, RZ, 0x3, R3 ;  /* 0x00000003ff049819 */ /* 0x000fe40000011603 */
[----:B------:R-:W1:Y:S01]  /*01b0*/  SHFL.DOWN PT, R9, R8, 0x10, 0x1f ;  /* 0x0a001f0008097f89 */ /* 0x000e6200000e0000 */
[----:B0-----:R-:W-:Y:S02]  /*01c0*/  @!P1 LEA R7, R12, R7, 0x18 ;  /* 0x000000070c079211 */ /* 0x001fe400078ec0ff */
[----:B------:R-:W-:Y:S02]  /*01d0*/  @!P1 LOP3.LUT R4, R4, 0x7c, RZ, 0xc0, !PT ;  /* 0x0000007c04049812 */ /* 0x000fe400078ec0ff */
[----:B------:R-:W-:-:S02]  /*01e0*/  ISETP.GE.U32.AND P0, PT, R0, 0x20, PT ;  /* 0x000000200000780c */ /* 0x000fc40003f06070 */
[----:B------:R-:W-:Y:S02]  /*01f0*/  @!P1 IADD3 R4, PT, PT, R4, R7, RZ ;  /* 0x0000000704049210 */ /* 0x000fe40007ffe0ff */
[----:B------:R-:W-:Y:S01]  /*0200*/  ISETP.NE.OR P0, PT, R3, RZ, !P0 ;  /* 0x000000ff0300720c */ /* 0x000fe20004705670 */
[----:B-1----:R-:W-:-:S05]  /*0210*/  FADD R9, R9, R8 ;  /* 0x0000000809097221 */ /* 0x002fca0000000000 */
[----:B------:R-:W0:Y:S02]  /*0220*/  SHFL.DOWN PT, R10, R9, 0x8, 0x1f ;  /* 0x09001f00090a7f89 */ /* 0x000e2400000e0000 */
[----:B0-----:R-:W-:-:S05]  /*0230*/  FADD R10, R9, R10 ;  /* 0x0000000a090a7221 */ /* 0x001fca0000000000 */
[----:B------:R-:W0:Y:S02]  /*0240*/  SHFL.DOWN PT, R11, R10, 0x4, 0x1f ;  /* 0x08801f000a0b7f89 */ /* 0x000e2400000e0000 */
[----:B0-----:R-:W-:-:S05]  /*0250*/  FADD R11, R10, R11 ;  /* 0x0000000b0a0b7221 */ /* 0x001fca0000000000 */
[----:B------:R-:W0:Y:S02]  /*0260*/  SHFL.DOWN PT, R6, R11, 0x2, 0x1f ;  /* 0x08401f000b067f89 */ /* 0x000e2400000e0000 */
[----:B0-----:R-:W-:-:S05]  /*0270*/  FADD R6, R11, R6 ;  /* 0x000000060b067221 */ /* 0x001fca0000000000 */
[----:B------:R-:W0:Y:S02]  /*0280*/  SHFL.DOWN PT, R5, R6, 0x1, 0x1f ;  /* 0x08201f0006057f89 */ /* 0x000e2400000e0000 */
[----:B0-----:R-:W-:-:S05]  /*0290*/  FADD R5, R6, R5 ;  /* 0x0000000506057221 */ /* 0x001fca0000000000 */
[----:B------:R0:W-:Y:S01]  /*02a0*/  @!P1 STS [R4], R5 ;  /* 0x0000000504009388 */ /* 0x0001e20000000800 */
[----:B------:R-:W-:Y:S06]  /*02b0*/  BAR.SYNC.DEFER_BLOCKING 0x0 ;  /* 0x0000000000007b1d */ /* 0x000fec0000010000 */
[----:B------:R-:W-:Y:S05]  /*02c0*/  @P0 EXIT ;  /* 0x000000000000094d */ /* 0x000fea0003800000 */
[----:B0-----:R-:W0:Y:S02]  /*02d0*/  LDC.64 R4, c[0x0][0x398] ;  /* 0x0000e600ff047b82 */ /* 0x001e240000000a00 */
[----:B0-----:R-:W-:-:S05]  /*02e0*/  IMAD.WIDE R2, R2, 0x4, R4 ;  /* 0x0000000402027825 */ /* 0x001fca00078e0204 */
[----:B------:R0:W5:Y:S01]  /*02f0*/  LDG.E R19, desc[UR6][R2.64] ;  /* 0x0000000602137981 */ /* 0x000162000c1e1900 */
[----:B------:R-:W-:Y:S02]  /*0300*/  SHF.R.U32.HI R0, RZ, 0x5, R0 ;  /* 0x00000005ff007819 */ /* 0x000fe40000011600 */
[----:B------:R-:W-:Y:S02]  /*0310*/  MOV R20, RZ ;  /* 0x000000ff00147202 */ /* 0x000fe40000000f00 */
[C---:B------:R-:W-:Y:S02]  /*0320*/  IADD3 R4, PT, PT, R0.reuse, -0x1, RZ ;  /* 0xffffffff00047810 */ /* 0x040fe40007ffe0ff */
[----:B------:R-:W-:Y:S02]  /*0330*/  LOP3.LUT R21, R0, 0xf, RZ, 0xc0, !PT ;  /* 0x0000000f00157812 */ /* 0x000fe400078ec0ff */
[----:B------:R-:W-:Y:S02]  /*0340*/  ISETP.GE.U32.AND P1, PT, R4, 0xf, PT ;  /* 0x0000000f0400780c */ /* 0x000fe40003f26070 */
[----:B------:R-:W-:-:S11]  /*0350*/  ISETP.NE.AND P0, PT, R21, RZ, PT ;  /* 0x000000ff1500720c */ /* 0x000fd60003f05270 */
[----:B0-----:R-:W-:Y:S05]  /*0360*/  @!P1 BRA `(.L_x_0) ;  /* 0x00000000007c9947 */ /* 0x001fea0003800000 */
[----:B------:R-:W0:Y:S01]  /*0370*/  S2UR UR5, SR_CgaCtaId ;  /* 0x00000000000579c3 */ /* 0x000e220000008800 */
[C---:B------:R-:W-:Y:S01]  /*0380*/  LOP3.LUT R22, R0.reuse, 0x7fffff0, RZ, 0xc0, !PT ;  /* 0x07fffff000167812 */ /* 0x040fe200078ec0ff */
[----:B------:R-:W-:Y:S01]  /*0390*/  UMOV UR4, 0x400 ;  /* 0x0000040000047882 */ /* 0x000fe20000000000 */
[----:B------:R-:W-:Y:S02]  /*03a0*/  LOP3.LUT R20, R0, 0x30, RZ, 0xc0, !PT ;  /* 0x0000003000147812 */ /* 0x000fe400078ec0ff */
[----:B------:R-:W-:Y:S01]  /*03b0*/  IADD3 R22, PT, PT, -R22, RZ, RZ ;  /* 0x000000ff16167210 */ /* 0x000fe20007ffe1ff */
[----:B0-----:R-:W-:-:S04]  /*03c0*/  ULEA UR4, UR5, UR4, 0x18 ;  /* 0x0000000405047291 */ /* 0x001fc8000f8ec0ff */
[----:B------:R-:W-:-:S12]  /*03d0*/  UIADD3 UR4, UPT, UPT, UR4, 0x20, URZ ;  /* 0x0000002004047890 */ /* 0x000fd8000fffe0ff */
.L_x_1:
[----:B------:R-:W0:Y:S01]  /*03e0*/  LDS.128 R4, [UR4+-0x20] ;  /* 0xffffe004ff047984 */ /* 0x000e220008000c00 */
[----:B------:R-:W-:-:S03]  /*03f0*/  IADD3 R22, PT, PT, R22, 0x10, RZ ;  /* 0x0000001016167810 */ /* 0x000fc60007ffe0ff */
[----:B------:R-:W1:Y:S01]  /*0400*/  LDS.128 R8, [UR4+-0x10] ;  /* 0xfffff004ff087984 */ /* 0x000e620008000c00 */
[----:B------:R-:W-:-:S03]  /*0410*/  ISETP.NE.AND P1, PT, R22, RZ, PT ;  /* 0x000000ff1600720c */ /* 0x000fc60003f25270 */
[----:B------:R-:W2:Y:S01]  /*0420*/  LDS.128 R12, [UR4] ;  /* 0x00000004ff0c7984 */ /* 0x000ea20008000c00 */
[----:B0----5:R-:W-:-:S03]  /*0430*/  FADD R4, R4, R19 ;  /* 0x0000001304047221 */ /* 0x021fc60000000000 */
[----:B------:R-:W0:Y:S01]  /*0440*/  LDS.128 R16, [UR4+0x10] ;  /* 0x00001004ff107984 */ /* 0x000e220008000c00 */
[----:B------:R-:W-:Y:S01]  /*0450*/  UIADD3 UR4, UPT, UPT, UR4, 0x40, URZ ;  /* 0x0000004004047890 */ /* 0x000fe2000fffe0ff */
[----:B------:R-:W-:-:S04]  /*0460*/  FADD R5, R4, R5 ;  /* 0x0000000504057221 */ /* 0x000fc80000000000 */
[----:B------:R-:W-:-:S04]  /*0470*/  FADD R6, R5, R6 ;  /* 0x0000000605067221 */ /* 0x000fc80000000000 */
[----:B------:R-:W-:-:S04]  /*0480*/  FADD R7, R6, R7 ;  /* 0x0000000706077221 */ /* 0x000fc80000000000 */
[----:B-1----:R-:W-:-:S04]  /*0490*/  FADD R8, R7, R8 ;  /* 0x0000000807087221 */ /* 0x002fc80000000000 */
[----:B------:R-:W-:-:S04]  /*04a0*/  FADD R9, R8, R9 ;  /* 0x0000000908097221 */ /* 0x000fc80000000000 */
[----:B------:R-:W-:-:S04]  /*04b0*/  FADD R10, R9, R10 ;  /* 0x0000000a090a7221 */ /* 0x000fc80000000000 */
[----:B------:R-:W-:-:S04]  /*04c0*/  FADD R11, R10, R11 ;  /* 0x0000000b0a0b7221 */ /* 0x000fc80000000000 */
[----:B--2---:R-:W-:-:S04]  /*04d0*/  FADD R12, R11, R12 ;  /* 0x0000000c0b0c7221 */ /* 0x004fc80000000000 */
[----:B------:R-:W-:-:S04]  /*04e0*/  FADD R13, R12, R13 ;  /* 0x0000000d0c0d7221 */ /* 0x000fc80000000000 */
[----:B------:R-:W-:-:S04]  /*04f0*/  FADD R14, R13, R14 ;  /* 0x0000000e0d0e7221 */ /* 0x000fc80000000000 */
[----:B------:R-:W-:-:S04]  /*0500*/  FADD R15, R14, R15 ;  /* 0x0000000f0e0f7221 */ /* 0x000fc80000000000 */
[----:B0-----:R-:W-:-:S04]  /*0510*/  FADD R16, R15, R16 ;  /* 0x000000100f107221 */ /* 0x001fc80000000000 */
[----:B------:R-:W-:-:S04]  /*0520*/  FADD R17, R16, R17 ;  /* 0x0000001110117221 */ /* 0x000fc80000000000 */
[----:B------:R-:W-:-:S04]  /*0530*/  FADD R18, R17, R18 ;  /* 0x0000001211127221 */ /* 0x000fc80000000000 */
[----:B------:R-:W-:Y:S01]  /*0540*/  FADD R19, R18, R19 ;  /* 0x0000001312137221 */ /* 0x000fe20000000000 */
[----:B------:R-:W-:Y:S06]  /*0550*/  @P1 BRA `(.L_x_1) ;  /* 0xfffffffc00a01947 */ /* 0x000fec000383ffff */
.L_x_0:
[----:B------:R-:W-:Y:S05]  /*0560*/  @!P0 BRA `(.L_x_2) ;  /* 0x0000000000b88947 */ /* 0x000fea0003800000 */
[----:B------:R-:W-:Y:S02]  /*0570*/  ISETP.GE.U32.AND P0, PT, R21, 0x8, PT ;  /* 0x000000081500780c */ /* 0x000fe40003f06070 */
[----:B------:R-:W-:-:S04]  /*0580*/  LOP3.LUT R13, R0, 0x7, RZ, 0xc0, !PT ;  /* 0x00000007000d7812 */ /* 0x000fc800078ec0ff */
[----:B------:R-:W-:-:S07]  /*0590*/  ISETP.NE.AND P1, PT, R13, RZ, PT ;  /* 0x000000ff0d00720c */ /* 0x000fce0003f25270 */
[----:B------:R-:W-:Y:S06]  /*05a0*/  @!P0 BRA `(.L_x_3) ;  /* 0x00000000003c8947 */ /* 0x000fec0003800000 */
[----:B------:R-:W0:Y:S01]  /*05b0*/  S2R R5, SR_CgaCtaId ;  /* 0x0000000000057919 */ /* 0x000e220000008800 */
[----:B------:R-:W-:-:S04]  /*05c0*/  MOV R4, 0x400 ;  /* 0x0000040000047802 */ /* 0x000fc80000000f00 */
[----:B0-----:R-:W-:-:S04]  /*05d0*/  LEA R5, R5, R4, 0x18 ;  /* 0x0000000405057211 */ /* 0x001fc800078ec0ff */
[C---:B------:R-:W-:Y:S02]  /*05e0*/  LEA R12, R20.reuse, R5, 0x2 ;  /* 0x00000005140c7211 */ /* 0x040fe400078e10ff */
[----:B------:R-:W-:-:S03]  /*05f0*/  IADD3 R20, PT, PT, R20, 0x8, RZ ;  /* 0x0000000814147810 */ /* 0x000fc60007ffe0ff */
[----:B------:R-:W0:Y:S04]  /*0600*/  LDS.128 R4, [R12] ;  /* 0x000000000c047984 */ /* 0x000e280000000c00 */
[----:B------:R-:W1:Y:S01]  /*0610*/  LDS.128 R8, [R12+0x10] ;  /* 0x000010000c087984 */ /* 0x000e620000000c00 */
[----:B0----5:R-:W-:-:S04]  /*0620*/  FADD R4, R19, R4 ;  /* 0x0000000413047221 */ /* 0x021fc80000000000 */
[----:B------:R-:W-:-:S04]  /*0630*/  FADD R5, R4, R5 ;  /* 0x0000000504057221 */ /* 0x000fc80000000000 */
[----:B------:R-:W-:-:S04]  /*0640*/  FADD R6, R5, R6 ;  /* 0x0000000605067221 */ /* 0x000fc80000000000 */
[----:B------:R-:W-:-:S04]  /*0650*/  FADD R7, R6, R7 ;  /* 0x0000000706077221 */ /* 0x000fc80000000000 */
[----:B-1----:R-:W-:-:S04]  /*0660*/  FADD R8, R7, R8 ;  /* 0x0000000807087221 */ /* 0x002fc80000000000 */
[----:B------:R-:W-:-:S04]  /*0670*/  FADD R9, R8, R9 ;  /* 0x0000000908097221 */ /* 0x000fc80000000000 */
[----:B------:R-:W-:-:S04]  /*0680*/  FADD R10, R9, R10 ;  /* 0x0000000a090a7221 */ /* 0x000fc80000000000 */
[----:B------:R-:W-:-:S07]  /*0690*/  FADD R19, R10, R11 ;  /* 0x0000000b0a137221 */ /* 0x000fce0000000000 */
.L_x_3:
        /* <DEDUP_REMOVED lines=9> */
[----:B------:R-:W-:-:S04]  /*0730*/  IADD3 R20, PT, PT, R20, 0x4, RZ ;  /* 0x0000000414147810 */ /* 0x000fc80007ffe0ff */
[----:B------:R-:W0:Y:S02]  /*0740*/  LDS.128 R4, [R5] ;  /* 0x0000000005047984 */ /* 0x000e240000000c00 */
[----:B0----5:R-:W-:-:S04]  /*0750*/  FADD R4, R19, R4 ;  /* 0x0000000413047221 */ /* 0x021fc80000000000 */
[----:B------:R-:W-:-:S04]  /*0760*/  FADD R9, R4, R5 ;  /* 0x0000000504097221 */ /* 0x000fc80000000000 */
[----:B------:R-:W-:-:S04]  /*0770*/  FADD R6, R9, R6 ;  /* 0x0000000609067221 */ /* 0x000fc80000000000 */
[----:B------:R-:W-:-:S07]  /*0780*/  FADD R19, R6, R7 ;  /* 0x0000000706137221 */ /* 0x000fce0000000000 */
.L_x_4:
[----:B------:R-:W-:Y:S05]  /*0790*/  @!P1 BRA `(.L_x_2) ;  /* 0x00000000002c9947 */ /* 0x000fea0003800000 */
[----:B------:R-:W0:Y:S01]  /*07a0*/  S2R R5, SR_CgaCtaId ;  /* 0x0000000000057919 */ /* 0x000e220000008800 */
[----:B------:R-:W-:Y:S02]  /*07b0*/  MOV R4, 0x400 ;  /* 0x0000040000047802 */ /* 0x000fe40000000f00 */
[----:B------:R-:W-:Y:S02]  /*07c0*/  IADD3 R0, PT, PT, -R0, RZ, RZ ;  /* 0x000000ff00007210 */ /* 0x000fe40007ffe1ff */
[----:B0-----:R-:W-:-:S04]  /*07d0*/  LEA R5, R5, R4, 0x18 ;  /* 0x0000000405057211 */ /* 0x001fc800078ec0ff */
[----:B------:R-:W-:-:S07]  /*07e0*/  LEA R20, R20, R5, 0x2 ;  /* 0x0000000514147211 */ /* 0x000fce00078e10ff */
.L_x_5:
[----:B------:R0:W1:Y:S01]  /*07f0*/  LDS R4, [R20] ;  /* 0x0000000014047984 */ /* 0x0000620000000800 */
[----:B------:R-:W-:-:S04]  /*0800*/  IADD3 R0, PT, PT, R0, 0x1, RZ ;  /* 0x0000000100007810 */ /* 0x000fc80007ffe0ff */
[----:B------:R-:W-:Y:S02]  /*0810*/  ISETP.NE.AND P0, PT, R0, RZ, PT ;  /* 0x000000ff0000720c */ /* 0x000fe40003f05270 */
[----:B0-----:R-:W-:Y:S01]  /*0820*/  IADD3 R20, PT, PT, R20, 0x4, RZ ;  /* 0x0000000414147810 */ /* 0x001fe20007ffe0ff */
[----:B-1---5:R-:W-:-:S10]  /*0830*/  FADD R19, R4, R19 ;  /* 0x0000001304137221 */ /* 0x022fd40000000000 */
[----:B------:R-:W-:Y:S05]  /*0840*/  @P0 BRA `(.L_x_5) ;  /* 0xfffffffc00e80947 */ /* 0x000fea000383ffff */
.L_x_2:
[----:B-----5:R-:W-:Y:S01]  /*0850*/  STG.E desc[UR6][R2.64], R19 ;  /* 0x0000001302007986 */ /* 0x020fe2000c101906 */
[----:B------:R-:W-:Y:S05]  /*0860*/  EXIT ;  /* 0x000000000000794d */ /* 0x000fea0003800000 */
.L_x_6:
[----:B------:R-:W-:-:S00]  /*0870*/  BRA `(.L_x_6) ;  /* 0xfffffffc00fc7947 */ /* 0x000fc0000383ffff */
[----:B------:R-:W-:-:S00]  /*0880*/  NOP ;  /* 0x0000000000007918 */ /* 0x000fc00000000000 */
[----:B------:R-:W-:-:S00]  /*0890*/  NOP ;  /* 0x0000000000007918 */ /* 0x000fc00000000000 */
[----:B------:R-:W-:-:S00]  /*08a0*/  NOP ;  /* 0x0000000000007918 */ /* 0x000fc00000000000 */
[----:B------:R-:W-:-:S00]  /*08b0*/  NOP ;  /* 0x0000000000007918 */ /* 0x000fc00000000000 */
[----:B------:R-:W-:-:S00]  /*08c0*/  NOP ;  /* 0x0000000000007918 */ /* 0x000fc00000000000 */
[----:B------:R-:W-:-:S00]  /*08d0*/  NOP ;  /* 0x0000000000007918 */ /* 0x000fc00000000000 */
[----:B------:R-:W-:-:S00]  /*08e0*/  NOP ;  /* 0x0000000000007918 */ /* 0x000fc00000000000 */
[----:B------:R-:W-:-:S00]  /*08f0*/  NOP ;  /* 0x0000000000007918 */ /* 0x000fc00000000000 */
.L_x_14:


//--------------------- .text._Z16saxby_mult_warpsPfS_iiS_ --------------------------
	.section	.text._Z16saxby_mult_warpsPfS_iiS_,"ax",@progbits
	.align	128
        .global         _Z16saxby_mult_warpsPfS_iiS_
        .type           _Z16saxby_mult_warpsPfS_iiS_,@function
        .size           _Z16saxby_mult_warpsPfS_iiS_,(.L_x_15 - _Z16saxby_mult_warpsPfS_iiS_)
        .other          _Z16saxby_mult_warpsPfS_iiS_,@"STO_CUDA_ENTRY STV_DEFAULT"
_Z16saxby_mult_warpsPfS_iiS_:
.text._Z16saxby_mult_warpsPfS_iiS_:
        /* <DEDUP_REMOVED lines=62> */
.L_x_8:
        /* <DEDUP_REMOVED lines=24> */
.L_x_7:
        /* <DEDUP_REMOVED lines=20> */
.L_x_10:
        /* <DEDUP_REMOVED lines=15> */
.L_x_11:
[----:B------:R-:W-:Y:S05]  /*0790*/  @!P1 BRA `(.L_x_9) ;  /* 0x00000000002c9947 */ /* 0x000fea0003800000 */
[----:B------:R-:W0:Y:S01]  /*07a0*/  S2R R5, SR_CgaCtaId ;  /* 0x0000000000057919 */ /* 0x000e220000008800 */
[----:B------:R-:W-:Y:S02]  /*07b0*/  MOV R4, 0x400 ;  /* 0x0000040000047802 */ /* 0x000fe40000000f00 */
[----:B------:R-:W-:Y:S02]  /*07c0*/  IADD3 R0, PT, PT, -R0, RZ, RZ ;  /* 0x000000ff00007210 */ /* 0x000fe40007ffe1ff */
[----:B0-----:R-:W-:-:S04]  /*07d0*/  LEA R5, R5, R4, 0x18 ;  /* 0x0000000405057211 */ /* 0x001fc800078ec0ff */
[----:B------:R-:W-:-:S07]  /*07e0*/  LEA R20, R20, R5, 0x2 ;  /* 0x0000000514147211 */ /* 0x000fce00078e10ff */
.L_x_12:
[----:B------:R0:W1:Y:S01]  /*07f0*/  LDS R4, [R20] ;  /* 0x0000000014047984 */ /* 0x0000620000000800 */
[----:B------:R-:W-:-:S04]  /*0800*/  IADD3 R0, PT, PT, R0, 0x1, RZ ;  /* 0x0000000100007810 */ /* 0x000fc80007ffe0ff */
[----:B------:R-:W-:Y:S02]  /*0810*/  ISETP.NE.AND P0, PT, R0, RZ, PT ;  /* 0x000000ff0000720c */ /* 0x000fe40003f05270 */
[----:B0-----:R-:W-:Y:S01]  /*0820*/  IADD3 R20, PT, PT, R20, 0x4, RZ ;  /* 0x0000000414147810 */ /* 0x001fe20007ffe0ff */
[----:B-1---5:R-:W-:-:S10]  /*0830*/  FADD R19, R4, R19 ;  /* 0x0000001304137221 */ /* 0x022fd40000000000 */
[----:B------:R-:W-:Y:S05]  /*0840*/  @P0 BRA `(.L_x_12) ;  /* 0xfffffffc00e80947 */ /* 0x000fea000383ffff */
.L_x_9:
[----:B-----5:R-:W-:Y:S01]  /*0850*/  STG.E desc[UR6][R2.64], R19 ;  /* 0x0000001302007986 */ /* 0x020fe2000c101906 */
[----:B------:R-:W-:Y:S05]  /*0860*/  EXIT ;  /* 0x000000000000794d */ /* 0x000fea0003800000 */
.L_x_13:
        /* <DEDUP_REMOVED lines=9> */
.L_x_15:


//--------------------- .nv.shared._Z25saxby_mult_blocks_per_rowPfS_iiS_ --------------------------
	.section	.nv.shared._Z25saxby_mult_blocks_per_rowPfS_iiS_,"aw",@nobits
	.sectionflags	@""
	.align	4
.nv.shared._Z25saxby_mult_blocks_per_rowPfS_iiS_:
	.zero		1048


//--------------------- .nv.shared.reserved.0     --------------------------
	.section	.nv.shared.reserved.0,"aw",@nobits
	.weak		__nv_reservedSMEM_offset_0_alias
	.size		__nv_reservedSMEM_offset_0_alias, 0, 64
	.other		__nv_reservedSMEM_offset_0_alias,@"STO_CUDA_RESERVED_SHARED STV_DEFAULT"
__nv_reservedSMEM_offset_0_alias:
	.zero		0
	.zero		64


//--------------------- .nv.shared._Z16saxby_mult_warpsPfS_iiS_ --------------------------
	.section	.nv.shared._Z16saxby_mult_warpsPfS_iiS_,"aw",@nobits
	.sectionflags	@""
	.align	4
.nv.shared._Z16saxby_mult_warpsPfS_iiS_:
	.zero		1152


//--------------------- .nv.constant0._Z25saxby_mult_blocks_per_rowPfS_iiS_ --------------------------
	.section	.nv.constant0._Z25saxby_mult_blocks_per_rowPfS_iiS_,"a",@progbits
	.sectionflags	@""
	.align	4
.nv.constant0._Z25saxby_mult_blocks_per_rowPfS_iiS_:
	.zero		928


//--------------------- .nv.constant0._Z16saxby_mult_warpsPfS_iiS_ --------------------------
	.section	.nv.constant0._Z16saxby_mult_warpsPfS_iiS_,"a",@progbits
	.sectionflags	@""
	.align	4
.nv.constant0._Z16saxby_mult_warpsPfS_iiS_:
	.zero		928


//--------------------- SYMBOLS --------------------------

	.type		.nv.reservedSmem.offset0,@object
	.size		.nv.reservedSmem.offset0,0x4
	.type		.nv.reservedSmem.cap,@object
	.size		.nv.reservedSmem.cap,0x4
